//
// Generated by NVIDIA NVVM Compiler
//
// Compiler Build ID: CL-36424714
// Cuda compilation tools, release 13.0, V13.0.88
// Based on NVVM 20.0.0
//

.version 9.0
.target sm_100
.address_size 64

	// .globl	_Z6kernelPhPjjS0_
// _ZZ17get_cdf_prefixSumPjE5Cache has been demoted

.visible .entry _Z6kernelPhPjjS0_(
	.param .u64 .ptr .align 1 _Z6kernelPhPjjS0__param_0,
	.param .u64 .ptr .align 1 _Z6kernelPhPjjS0__param_1,
	.param .u32 _Z6kernelPhPjjS0__param_2,
	.param .u64 .ptr .align 1 _Z6kernelPhPjjS0__param_3
)
{
	.reg .b32 	%r<13>;
	.reg .b32 	%f<5>;
	.reg .b64 	%rd<11>;

	ld.param.u64 	%rd1, [_Z6kernelPhPjjS0__param_0];
	ld.param.u64 	%rd2, [_Z6kernelPhPjjS0__param_1];
	ld.param.u32 	%r1, [_Z6kernelPhPjjS0__param_2];
	ld.param.u64 	%rd3, [_Z6kernelPhPjjS0__param_3];
	cvta.to.global.u64 	%rd4, %rd3;
	cvta.to.global.u64 	%rd5, %rd2;
	cvta.to.global.u64 	%rd6, %rd1;
	mov.u32 	%r2, %ctaid.x;
	mov.u32 	%r3, %ntid.x;
	mov.u32 	%r4, %tid.x;
	mad.lo.s32 	%r5, %r2, %r3, %r4;
	cvt.s64.s32 	%rd7, %r5;
	add.s64 	%rd8, %rd6, %rd7;
	ld.global.u8 	%r6, [%rd8];
	mul.wide.u32 	%rd9, %r6, 4;
	add.s64 	%rd10, %rd5, %rd9;
	ld.global.u32 	%r7, [%rd10];
	ld.global.u32 	%r8, [%rd4];
	sub.s32 	%r9, %r7, %r8;
	cvt.rn.f32.u32 	%f1, %r9;
	shr.u32 	%r10, %r1, 6;
	sub.s32 	%r11, %r10, %r8;
	cvt.rn.f32.u32 	%f2, %r11;
	div.rn.f32 	%f3, %f1, %f2;
	mul.f32 	%f4, %f3, 0f437F0000;
	cvt.rzi.u32.f32 	%r12, %f4;
	st.global.u8 	[%rd8], %r12;
	ret;

}
	// .globl	_Z13get_histogramPhPj
.visible .entry _Z13get_histogramPhPj(
	.param .u64 .ptr .align 1 _Z13get_histogramPhPj_param_0,
	.param .u64 .ptr .align 1 _Z13get_histogramPhPj_param_1
)
{
	.reg .pred 	%p<2>;
	.reg .b32 	%r<8>;
	.reg .b64 	%rd<9>;

	ld.param.u64 	%rd1, [_Z13get_histogramPhPj_param_0];
	ld.param.u64 	%rd2, [_Z13get_histogramPhPj_param_1];
	mov.u32 	%r1, %tid.x;
	and.b32  	%r2, %r1, 63;
	setp.ne.s32 	%p1, %r2, 0;
	@%p1 bra 	$L__BB1_2;
	cvta.to.global.u64 	%rd3, %rd1;
	cvta.to.global.u64 	%rd4, %rd2;
	mov.u32 	%r3, %ctaid.x;
	mov.u32 	%r4, %ntid.x;
	mad.lo.s32 	%r5, %r3, %r4, %r1;
	cvt.s64.s32 	%rd5, %r5;
	add.s64 	%rd6, %rd3, %rd5;
	ld.global.u8 	%r6, [%rd6];
	mul.wide.u32 	%rd7, %r6, 4;
	add.s64 	%rd8, %rd4, %rd7;
	atom.global.add.u32 	%r7, [%rd8], 1;
$L__BB1_2:
	ret;

}
	// .globl	_Z17get_cdf_prefixSumPj
.visible .entry _Z17get_cdf_prefixSumPj(
	.param .u64 .ptr .align 1 _Z17get_cdf_prefixSumPj_param_0
)
{
	.reg .pred 	%p<17>;
	.reg .b32 	%r<55>;
	.reg .b64 	%rd<5>;
	// demoted variable
	.shared .align 4 .b8 _ZZ17get_cdf_prefixSumPjE5Cache[1024];
	ld.param.u64 	%rd2, [_Z17get_cdf_prefixSumPj_param_0];
	cvta.to.global.u64 	%rd3, %rd2;
	mov.u32 	%r1, %tid.x;
	mul.wide.u32 	%rd4, %r1, 4;
	add.s64 	%rd1, %rd3, %rd4;
	ld.global.u32 	%r28, [%rd1];
	shl.b32 	%r29, %r1, 2;
	mov.u32 	%r30, _ZZ17get_cdf_prefixSumPjE5Cache;
	add.s32 	%r2, %r30, %r29;
	st.shared.u32 	[%r2], %r28;
	bar.sync 	0;
	ld.shared.u32 	%r3, [%r2];
	setp.eq.s32 	%p1, %r1, 0;
	mov.b32 	%r47, 0;
	@%p1 bra 	$L__BB2_2;
	ld.shared.u32 	%r47, [%r2+-4];
$L__BB2_2:
	setp.eq.s32 	%p2, %r1, 0;
	bar.sync 	0;
	@%p2 bra 	$L__BB2_4;
	add.s32 	%r31, %r47, %r3;
	st.shared.u32 	[%r2], %r31;
$L__BB2_4:
	bar.sync 	0;
	ld.shared.u32 	%r6, [%r2];
	setp.lt.u32 	%p3, %r1, 2;
	mov.b32 	%r48, 0;
	@%p3 bra 	$L__BB2_6;
	ld.shared.u32 	%r48, [%r2+-8];
$L__BB2_6:
	setp.lt.u32 	%p4, %r1, 2;
	bar.sync 	0;
	@%p4 bra 	$L__BB2_8;
	add.s32 	%r33, %r48, %r6;
	st.shared.u32 	[%r2], %r33;
$L__BB2_8:
	bar.sync 	0;
	ld.shared.u32 	%r9, [%r2];
	setp.lt.u32 	%p5, %r1, 4;
	mov.b32 	%r49, 0;
	@%p5 bra 	$L__BB2_10;
	ld.shared.u32 	%r49, [%r2+-16];
$L__BB2_10:
	setp.lt.u32 	%p6, %r1, 4;
	bar.sync 	0;
	@%p6 bra 	$L__BB2_12;
	add.s32 	%r35, %r49, %r9;
	st.shared.u32 	[%r2], %r35;
$L__BB2_12:
	bar.sync 	0;
	ld.shared.u32 	%r12, [%r2];
	setp.lt.u32 	%p7, %r1, 8;
	mov.b32 	%r50, 0;
	@%p7 bra 	$L__BB2_14;
	ld.shared.u32 	%r50, [%r2+-32];
$L__BB2_14:
	setp.lt.u32 	%p8, %r1, 8;
	bar.sync 	0;
	@%p8 bra 	$L__BB2_16;
	add.s32 	%r37, %r50, %r12;
	st.shared.u32 	[%r2], %r37;
$L__BB2_16:
	bar.sync 	0;
	ld.shared.u32 	%r15, [%r2];
	setp.lt.u32 	%p9, %r1, 16;
	mov.b32 	%r51, 0;
	@%p9 bra 	$L__BB2_18;
	ld.shared.u32 	%r51, [%r2+-64];
$L__BB2_18:
	setp.lt.u32 	%p10, %r1, 16;
	bar.sync 	0;
	@%p10 bra 	$L__BB2_20;
	add.s32 	%r39, %r51, %r15;
	st.shared.u32 	[%r2], %r39;
$L__BB2_20:
	bar.sync 	0;
	ld.shared.u32 	%r18, [%r2];
	setp.lt.u32 	%p11, %r1, 32;
	mov.b32 	%r52, 0;
	@%p11 bra 	$L__BB2_22;
	ld.shared.u32 	%r52, [%r2+-128];
$L__BB2_22:
	setp.lt.u32 	%p12, %r1, 32;
	bar.sync 	0;
	@%p12 bra 	$L__BB2_24;
	add.s32 	%r41, %r52, %r18;
	st.shared.u32 	[%r2], %r41;
$L__BB2_24:
	bar.sync 	0;
	ld.shared.u32 	%r21, [%r2];
	setp.lt.u32 	%p13, %r1, 64;
	mov.b32 	%r53, 0;
	@%p13 bra 	$L__BB2_26;
	ld.shared.u32 	%r53, [%r2+-256];
$L__BB2_26:
	setp.lt.u32 	%p14, %r1, 64;
	bar.sync 	0;
	@%p14 bra 	$L__BB2_28;
	add.s32 	%r43, %r53, %r21;
	st.shared.u32 	[%r2], %r43;
$L__BB2_28:
	bar.sync 	0;
	ld.shared.u32 	%r24, [%r2];
	setp.lt.u32 	%p15, %r1, 128;
	mov.b32 	%r54, 0;
	@%p15 bra 	$L__BB2_30;
	ld.shared.u32 	%r54, [%r2+-512];
$L__BB2_30:
	setp.lt.u32 	%p16, %r1, 128;
	bar.sync 	0;
	@%p16 bra 	$L__BB2_32;
	add.s32 	%r45, %r54, %r24;
	st.shared.u32 	[%r2], %r45;
$L__BB2_32:
	bar.sync 	0;
	ld.shared.u32 	%r46, [%r2];
	st.global.u32 	[%rd1], %r46;
	ret;

}
	// .globl	_Z12reductionMinPjS_i
.visible .entry _Z12reductionMinPjS_i(
	.param .u64 .ptr .align 1 _Z12reductionMinPjS_i_param_0,
	.param .u64 .ptr .align 1 _Z12reductionMinPjS_i_param_1,
	.param .u32 _Z12reductionMinPjS_i_param_2
)
{
	.reg .pred 	%p<6>;
	.reg .b32 	%r<10>;
	.reg .b64 	%rd<9>;

	ld.param.u64 	%rd4, [_Z12reductionMinPjS_i_param_0];
	ld.param.u64 	%rd3, [_Z12reductionMinPjS_i_param_1];
	cvta.to.global.u64 	%rd1, %rd4;
	mov.u32 	%r1, %tid.x;
	mov.u32 	%r9, %ntid.x;
	setp.lt.u32 	%p1, %r9, 2;
	@%p1 bra 	$L__BB3_6;
	mul.wide.u32 	%rd5, %r1, 4;
	add.s64 	%rd2, %rd1, %rd5;
$L__BB3_2:
	mov.u32 	%r3, %r9;
	shr.u32 	%r9, %r3, 1;
	bar.sync 	0;
	setp.ge.u32 	%p2, %r1, %r9;
	@%p2 bra 	$L__BB3_5;
	mul.wide.u32 	%rd6, %r9, 4;
	add.s64 	%rd7, %rd2, %rd6;
	ld.global.u32 	%r5, [%rd7];
	ld.global.u32 	%r6, [%rd2];
	add.s32 	%r7, %r6, -1;
	setp.lt.u32 	%p3, %r7, %r5;
	@%p3 bra 	$L__BB3_5;
	st.global.u32 	[%rd2], %r5;
$L__BB3_5:
	setp.gt.u32 	%p4, %r3, 3;
	@%p4 bra 	$L__BB3_2;
$L__BB3_6:
	setp.ne.s32 	%p5, %r1, 0;
	@%p5 bra 	$L__BB3_8;
	ld.global.u32 	%r8, [%rd1];
	cvta.to.global.u64 	%rd8, %rd3;
	st.global.u32 	[%rd8], %r8;
$L__BB3_8:
	ret;

}
	// .globl	_Z13kernel_warmupPhS_
.visible .entry _Z13kernel_warmupPhS_(
	.param .u64 .ptr .align 1 _Z13kernel_warmupPhS__param_0,
	.param .u64 .ptr .align 1 _Z13kernel_warmupPhS__param_1
)
{
	.reg .b32 	%r<18>;
	.reg .b64 	%rd<5>;

	ld.param.u64 	%rd1, [_Z13kernel_warmupPhS__param_1];
	cvta.to.global.u64 	%rd2, %rd1;
	mov.u32 	%r1, %ctaid.x;
	shl.b32 	%r2, %r1, 4;
	mov.u32 	%r3, %tid.x;
	add.s32 	%r4, %r2, %r3;
	mov.u32 	%r5, %ctaid.y;
	mov.u32 	%r6, %tid.y;
	shl.b32 	%r7, %r5, 8;
	shl.b32 	%r8, %r6, 4;
	add.s32 	%r9, %r7, %r8;
	mov.u32 	%r10, %nctaid.x;
	mad.lo.s32 	%r11, %r9, %r10, %r4;
	mul.hi.s32 	%r12, %r4, -2139062143;
	add.s32 	%r13, %r12, %r4;
	shr.u32 	%r14, %r13, 31;
	shr.u32 	%r15, %r13, 7;
	add.s32 	%r16, %r15, %r14;
	add.s32 	%r17, %r4, %r16;
	cvt.s64.s32 	%rd3, %r11;
	add.s64 	%rd4, %rd2, %rd3;
	st.global.u8 	[%rd4], %r17;
	ret;

}


// ===== COMPILED SASS (sm_100) =====

	.target	sm_100

	.elftype	@"ET_EXEC"


//--------------------- .note.nv.tkinfo           --------------------------
	.section	.note.nv.tkinfo,"",@"SHT_NOTE"
	.sectionflags	@"SHF_NOTE_NV_TKINFO"
	.tkinfo
        /*0018*/ 	.word	0x00000002
        /*0030*/ 	.string	""
        /*0030*/ 	.string	"ptxas"
        /*0030*/ 	.string	"Cuda compilation tools, release 13.0, V13.0.88"
        /*0030*/ 	.string	"Build cuda_13.0.r13.0/compiler.36424714_0"
        /*0030*/ 	.string	"-arch sm_100 -m 64 "



//--------------------- .note.nv.cuinfo           --------------------------
	.section	.note.nv.cuinfo,"",@"SHT_NOTE"
	.sectionflags	@"SHF_NOTE_NV_CUINFO"
        /*0018*/ 	.short	0x0002
        /*001a*/ 	.short	0x0064
        /*001c*/ 	.short	0x0082
	.zero		2


//--------------------- .nv.info                  --------------------------
	.section	.nv.info,"",@"SHT_CUDA_INFO"
	.align	4


	//----- nvinfo : EIATTR_REGCOUNT
	.align		4
        /*0000*/ 	.byte	0x04, 0x2f
        /*0002*/ 	.short	(.L_1 - .L_0)
	.align		4
.L_0:
        /*0004*/ 	.word	index@(_Z6kernelPhPjjS0_)
        /*0008*/ 	.word	0x00000010


	//----- nvinfo : EIATTR_FRAME_SIZE
	.align		4
.L_1:
        /*000c*/ 	.byte	0x04, 0x11
        /*000e*/ 	.short	(.L_3 - .L_2)
	.align		4
.L_2:
        /*0010*/ 	.word	index@($__internal_0_$__cuda_sm3x_div_rn_noftz_f32_slowpath)
        /*0014*/ 	.word	0x00000000


	//----- nvinfo : EIATTR_FRAME_SIZE
	.align		4
.L_3:
        /*0018*/ 	.byte	0x04, 0x11
        /*001a*/ 	.short	(.L_5 - .L_4)
	.align		4
.L_4:
        /*001c*/ 	.word	index@(_Z6kernelPhPjjS0_)
        /*0020*/ 	.word	0x00000000


	//----- nvinfo : EIATTR_REGCOUNT
	.align		4
.L_5:
        /*0024*/ 	.byte	0x04, 0x2f
        /*0026*/ 	.short	(.L_7 - .L_6)
	.align		4
.L_6:
        /*0028*/ 	.word	index@(_Z13get_histogramPhPj)
        /*002c*/ 	.word	0x0000000a


	//----- nvinfo : EIATTR_FRAME_SIZE
	.align		4
.L_7:
        /*0030*/ 	.byte	0x04, 0x11
        /*0032*/ 	.short	(.L_9 - .L_8)
	.align		4
.L_8:
        /*0034*/ 	.word	index@(_Z13get_histogramPhPj)
        /*0038*/ 	.word	0x00000000


	//----- nvinfo : EIATTR_REGCOUNT
	.align		4
.L_9:
        /*003c*/ 	.byte	0x04, 0x2f
        /*003e*/ 	.short	(.L_11 - .L_10)
	.align		4
.L_10:
        /*0040*/ 	.word	index@(_Z17get_cdf_prefixSumPj)
        /*0044*/ 	.word	0x0000000c


	//----- nvinfo : EIATTR_FRAME_SIZE
	.align		4
.L_11:
        /*0048*/ 	.byte	0x04, 0x11
        /*004a*/ 	.short	(.L_13 - .L_12)
	.align		4
.L_12:
        /*004c*/ 	.word	index@(_Z17get_cdf_prefixSumPj)
        /*0050*/ 	.word	0x00000000


	//----- nvinfo : EIATTR_REGCOUNT
	.align		4
.L_13:
        /*0054*/ 	.byte	0x04, 0x2f
        /*0056*/ 	.short	(.L_15 - .L_14)
	.align		4
.L_14:
        /*0058*/ 	.word	index@(_Z12reductionMinPjS_i)
        /*005c*/ 	.word	0x0000000a


	//----- nvinfo : EIATTR_FRAME_SIZE
	.align		4
.L_15:
        /*0060*/ 	.byte	0x04, 0x11
        /*0062*/ 	.short	(.L_17 - .L_16)
	.align		4
.L_16:
        /*0064*/ 	.word	index@(_Z12reductionMinPjS_i)
        /*0068*/ 	.word	0x00000000


	//----- nvinfo : EIATTR_REGCOUNT
	.align		4
.L_17:
        /*006c*/ 	.byte	0x04, 0x2f
        /*006e*/ 	.short	(.L_19 - .L_18)
	.align		4
.L_18:
        /*0070*/ 	.word	index@(_Z13kernel_warmupPhS_)
        /*0074*/ 	.word	0x0000000a


	//----- nvinfo : EIATTR_FRAME_SIZE
	.align		4
.L_19:
        /*0078*/ 	.byte	0x04, 0x11
        /*007a*/ 	.short	(.L_21 - .L_20)
	.align		4
.L_20:
        /*007c*/ 	.word	index@(_Z13kernel_warmupPhS_)
        /*0080*/ 	.word	0x00000000


	//----- nvinfo : EIATTR_MIN_STACK_SIZE
	.align		4
.L_21:
        /*0084*/ 	.byte	0x04, 0x12
        /*0086*/ 	.short	(.L_23 - .L_22)
	.align		4
.L_22:
        /*0088*/ 	.word	index@(_Z13kernel_warmupPhS_)
        /*008c*/ 	.word	0x00000000


	//----- nvinfo : EIATTR_MIN_STACK_SIZE
	.align		4
.L_23:
        /*0090*/ 	.byte	0x04, 0x12
        /*0092*/ 	.short	(.L_25 - .L_24)
	.align		4
.L_24:
        /*0094*/ 	.word	index@(_Z12reductionMinPjS_i)
        /*0098*/ 	.word	0x00000000


	//----- nvinfo : EIATTR_MIN_STACK_SIZE
	.align		4
.L_25:
        /*009c*/ 	.byte	0x04, 0x12
        /*009e*/ 	.short	(.L_27 - .L_26)
	.align		4
.L_26:
        /*00a0*/ 	.word	index@(_Z17get_cdf_prefixSumPj)
        /*00a4*/ 	.word	0x00000000


	//----- nvinfo : EIATTR_MIN_STACK_SIZE
	.align		4
.L_27:
        /*00a8*/ 	.byte	0x04, 0x12
        /*00aa*/ 	.short	(.L_29 - .L_28)
	.align		4
.L_28:
        /*00ac*/ 	.word	index@(_Z13get_histogramPhPj)
        /*00b0*/ 	.word	0x00000000


	//----- nvinfo : EIATTR_MIN_STACK_SIZE
	.align		4
.L_29:
        /*00b4*/ 	.byte	0x04, 0x12
        /*00b6*/ 	.short	(.L_31 - .L_30)
	.align		4
.L_30:
        /*00b8*/ 	.word	index@(_Z6kernelPhPjjS0_)
        /*00bc*/ 	.word	0x00000000
.L_31:


//--------------------- .nv.compat                --------------------------
	.section	.nv.compat,"",@"SHT_CUDA_COMPAT_INFO"
	.align	4
        /*0000*/ 	.byte	0x02, 0x09, 0x00, 0x00, 0x02, 0x02, 0x01, 0x00, 0x02, 0x05, 0x05, 0x00, 0x03, 0x07, 0x01, 0x01
        /*0010*/ 	.byte	0x02, 0x03, 0x00, 0x00, 0x02, 0x06, 0x01, 0x00, 0x04, 0x0b, 0x08, 0x00, 0x01, 0x00, 0x00, 0x00
        /*0020*/ 	.byte	0x00, 0x00, 0x00, 0x00


//--------------------- .nv.info._Z13kernel_warmupPhS_ --------------------------
	.section	.nv.info._Z13kernel_warmupPhS_,"",@"SHT_CUDA_INFO"
	.sectionflags	@""
	.align	4


	//----- nvinfo : EIATTR_CUDA_API_VERSION
	.align		4
        /*0000*/ 	.byte	0x04, 0x37
        /*0002*/ 	.short	(.L_33 - .L_32)
.L_32:
        /*0004*/ 	.word	0x00000082


	//----- nvinfo : EIATTR_KPARAM_INFO
	.align		4
.L_33:
        /*0008*/ 	.byte	0x04, 0x17
        /*000a*/ 	.short	(.L_35 - .L_34)
.L_34:
        /*000c*/ 	.word	0x00000000
        /*0010*/ 	.short	0x0001
        /*0012*/ 	.short	0x0008
        /*0014*/ 	.byte	0x00, 0xf5, 0x21, 0x00


	//----- nvinfo : EIATTR_KPARAM_INFO
	.align		4
.L_35:
        /*0018*/ 	.byte	0x04, 0x17
        /*001a*/ 	.short	(.L_37 - .L_36)
.L_36:
        /*001c*/ 	.word	0x00000000
        /*0020*/ 	.short	0x0000
        /*0022*/ 	.short	0x0000
        /*0024*/ 	.byte	0x00, 0xf5, 0x21, 0x00


	//----- nvinfo : EIATTR_SPARSE_MMA_MASK
	.align		4
.L_37:
        /*0028*/ 	.byte	0x03, 0x50
        /*002a*/ 	.short	0x0000


	//----- nvinfo : EIATTR_MAXREG_COUNT
	.align		4
        /*002c*/ 	.byte	0x03, 0x1b
        /*002e*/ 	.short	0x00ff


	//----- nvinfo : EIATTR_MERCURY_ISA_VERSION
	.align		4
        /*0030*/ 	.byte	0x03, 0x5f
        /*0032*/ 	.short	0x0101


	//----- nvinfo : EIATTR_VRC_CTA_INIT_COUNT
	.align		4
        /*0034*/ 	.byte	0x02, 0x4a
	.zero		1
	.zero		1


	//----- nvinfo : EIATTR_EXIT_INSTR_OFFSETS
	.align		4
        /*0038*/ 	.byte	0x04, 0x1c
        /*003a*/ 	.short	(.L_39 - .L_38)


	//   ....[0]....
.L_38:
        /*003c*/ 	.word	0x00000140


	//----- nvinfo : EIATTR_CBANK_PARAM_SIZE
	.align		4
.L_39:
        /*0040*/ 	.byte	0x03, 0x19
        /*0042*/ 	.short	0x0010


	//----- nvinfo : EIATTR_PARAM_CBANK
	.align		4
        /*0044*/ 	.byte	0x04, 0x0a
        /*0046*/ 	.short	(.L_41 - .L_40)
	.align		4
.L_40:
        /*0048*/ 	.word	index@(.nv.constant0._Z13kernel_warmupPhS_)
        /*004c*/ 	.short	0x0380
        /*004e*/ 	.short	0x0010


	//----- nvinfo : EIATTR_SW_WAR
	.align		4
.L_41:
        /*0050*/ 	.byte	0x04, 0x36
        /*0052*/ 	.short	(.L_43 - .L_42)
.L_42:
        /*0054*/ 	.word	0x00000008
.L_43:


//--------------------- .nv.info._Z12reductionMinPjS_i --------------------------
	.section	.nv.info._Z12reductionMinPjS_i,"",@"SHT_CUDA_INFO"
	.sectionflags	@""
	.align	4


	//----- nvinfo : EIATTR_CUDA_API_VERSION
	.align		4
        /*0000*/ 	.byte	0x04, 0x37
        /*0002*/ 	.short	(.L_45 - .L_44)
.L_44:
        /*0004*/ 	.word	0x00000082


	//----- nvinfo : EIATTR_KPARAM_INFO
	.align		4
.L_45:
        /*0008*/ 	.byte	0x04, 0x17
        /*000a*/ 	.short	(.L_47 - .L_46)
.L_46:
        /*000c*/ 	.word	0x00000000
        /*0010*/ 	.short	0x0002
        /*0012*/ 	.short	0x0010
        /*0014*/ 	.byte	0x00, 0xf0, 0x11, 0x00


	//----- nvinfo : EIATTR_KPARAM_INFO
	.align		4
.L_47:
        /*0018*/ 	.byte	0x04, 0x17
        /*001a*/ 	.short	(.L_49 - .L_48)
.L_48:
        /*001c*/ 	.word	0x00000000
        /*0020*/ 	.short	0x0001
        /*0022*/ 	.short	0x0008
        /*0024*/ 	.byte	0x00, 0xf5, 0x21, 0x00


	//----- nvinfo : EIATTR_KPARAM_INFO
	.align		4
.L_49:
        /*0028*/ 	.byte	0x04, 0x17
        /*002a*/ 	.short	(.L_51 - .L_50)
.L_50:
        /*002c*/ 	.word	0x00000000
        /*0030*/ 	.short	0x0000
        /*0032*/ 	.short	0x0000
        /*0034*/ 	.byte	0x00, 0xf5, 0x21, 0x00


	//----- nvinfo : EIATTR_SPARSE_MMA_MASK
	.align		4
.L_51:
        /*0038*/ 	.byte	0x03, 0x50
        /*003a*/ 	.short	0x0000


	//----- nvinfo : EIATTR_MAXREG_COUNT
	.align		4
        /*003c*/ 	.byte	0x03, 0x1b
        /*003e*/ 	.short	0x00ff


	//----- nvinfo : EIATTR_NUM_BARRIERS
	.align		4
        /*0040*/ 	.byte	0x02, 0x4c
        /*0042*/ 	.byte	0x01
	.zero		1


	//----- nvinfo : EIATTR_MERCURY_ISA_VERSION
	.align		4
        /*0044*/ 	.byte	0x03, 0x5f
        /*0046*/ 	.short	0x0101


	//----- nvinfo : EIATTR_VRC_CTA_INIT_COUNT
	.align		4
        /*0048*/ 	.byte	0x02, 0x4a
	.zero		1
	.zero		1


	//----- nvinfo : EIATTR_EXIT_INSTR_OFFSETS
	.align		4
        /*004c*/ 	.byte	0x04, 0x1c
        /*004e*/ 	.short	(.L_53 - .L_52)


	//   ....[0]....
.L_52:
        /*0050*/ 	.word	0x00000190


	//   ....[1]....
        /*0054*/ 	.word	0x000001e0


	//----- nvinfo : EIATTR_CRS_STACK_SIZE
	.align		4
.L_53:
        /*0058*/ 	.byte	0x04, 0x1e
        /*005a*/ 	.short	(.L_55 - .L_54)
.L_54:
        /*005c*/ 	.word	0x00000000


	//----- nvinfo : EIATTR_CBANK_PARAM_SIZE
	.align		4
.L_55:
        /*0060*/ 	.byte	0x03, 0x19
        /*0062*/ 	.short	0x0014


	//----- nvinfo : EIATTR_PARAM_CBANK
	.align		4
        /*0064*/ 	.byte	0x04, 0x0a
        /*0066*/ 	.short	(.L_57 - .L_56)
	.align		4
.L_56:
        /*0068*/ 	.word	index@(.nv.constant0._Z12reductionMinPjS_i)
        /*006c*/ 	.short	0x0380
        /*006e*/ 	.short	0x0014


	//----- nvinfo : EIATTR_SW_WAR
	.align		4
.L_57:
        /*0070*/ 	.byte	0x04, 0x36
        /*0072*/ 	.short	(.L_59 - .L_58)
.L_58:
        /*0074*/ 	.word	0x00000008
.L_59:


//--------------------- .nv.info._Z17get_cdf_prefixSumPj --------------------------
	.section	.nv.info._Z17get_cdf_prefixSumPj,"",@"SHT_CUDA_INFO"
	.sectionflags	@""
	.align	4


	//----- nvinfo : EIATTR_CUDA_API_VERSION
	.align		4
        /*0000*/ 	.byte	0x04, 0x37
        /*0002*/ 	.short	(.L_61 - .L_60)
.L_60:
        /*0004*/ 	.word	0x00000082


	//----- nvinfo : EIATTR_KPARAM_INFO
	.align		4
.L_61:
        /*0008*/ 	.byte	0x04, 0x17
        /*000a*/ 	.short	(.L_63 - .L_62)
.L_62:
        /*000c*/ 	.word	0x00000000
        /*0010*/ 	.short	0x0000
        /*0012*/ 	.short	0x0000
        /*0014*/ 	.byte	0x00, 0xf5, 0x21, 0x00


	//----- nvinfo : EIATTR_SPARSE_MMA_MASK
	.align		4
.L_63:
        /*0018*/ 	.byte	0x03, 0x50
        /*001a*/ 	.short	0x0000


	//----- nvinfo : EIATTR_MAXREG_COUNT
	.align		4
        /*001c*/ 	.byte	0x03, 0x1b
        /*001e*/ 	.short	0x00ff


	//----- nvinfo : EIATTR_NUM_BARRIERS
	.align		4
        /*0020*/ 	.byte	0x02, 0x4c
        /*0022*/ 	.byte	0x01
	.zero		1


	//----- nvinfo : EIATTR_MERCURY_ISA_VERSION
	.align		4
        /*0024*/ 	.byte	0x03, 0x5f
        /*0026*/ 	.short	0x0101


	//----- nvinfo : EIATTR_VRC_CTA_INIT_COUNT
	.align		4
        /*0028*/ 	.byte	0x02, 0x4a
	.zero		1
	.zero		1


	//----- nvinfo : EIATTR_EXIT_INSTR_OFFSETS
	.align		4
        /*002c*/ 	.byte	0x04, 0x1c
        /*002e*/ 	.short	(.L_65 - .L_64)


	//   ....[0]....
.L_64:
        /*0030*/ 	.word	0x000004e0


	//----- nvinfo : EIATTR_CBANK_PARAM_SIZE
	.align		4
.L_65:
        /*0034*/ 	.byte	0x03, 0x19
        /*0036*/ 	.short	0x0008


	//----- nvinfo : EIATTR_PARAM_CBANK
	.align		4
        /*0038*/ 	.byte	0x04, 0x0a
        /*003a*/ 	.short	(.L_67 - .L_66)
	.align		4
.L_66:
        /*003c*/ 	.word	index@(.nv.constant0._Z17get_cdf_prefixSumPj)
        /*0040*/ 	.short	0x0380
        /*0042*/ 	.short	0x0008


	//----- nvinfo : EIATTR_SW_WAR
	.align		4
.L_67:
        /*0044*/ 	.byte	0x04, 0x36
        /*0046*/ 	.short	(.L_69 - .L_68)
.L_68:
        /*0048*/ 	.word	0x00000008
.L_69:


//--------------------- .nv.info._Z13get_histogramPhPj --------------------------
	.section	.nv.info._Z13get_histogramPhPj,"",@"SHT_CUDA_INFO"
	.sectionflags	@""
	.align	4


	//----- nvinfo : EIATTR_CUDA_API_VERSION
	.align		4
        /*0000*/ 	.byte	0x04, 0x37
        /*0002*/ 	.short	(.L_71 - .L_70)
.L_70:
        /*0004*/ 	.word	0x00000082


	//----- nvinfo : EIATTR_KPARAM_INFO
	.align		4
.L_71:
        /*0008*/ 	.byte	0x04, 0x17
        /*000a*/ 	.short	(.L_73 - .L_72)
.L_72:
        /*000c*/ 	.word	0x00000000
        /*0010*/ 	.short	0x0001
        /*0012*/ 	.short	0x0008
        /*0014*/ 	.byte	0x00, 0xf5, 0x21, 0x00


	//----- nvinfo : EIATTR_KPARAM_INFO
	.align		4
.L_73:
        /*0018*/ 	.byte	0x04, 0x17
        /*001a*/ 	.short	(.L_75 - .L_74)
.L_74:
        /*001c*/ 	.word	0x00000000
        /*0020*/ 	.short	0x0000
        /*0022*/ 	.short	0x0000
        /*0024*/ 	.byte	0x00, 0xf5, 0x21, 0x00


	//----- nvinfo : EIATTR_SPARSE_MMA_MASK
	.align		4
.L_75:
        /*0028*/ 	.byte	0x03, 0x50
        /*002a*/ 	.short	0x0000


	//----- nvinfo : EIATTR_MAXREG_COUNT
	.align		4
        /*002c*/ 	.byte	0x03, 0x1b
        /*002e*/ 	.short	0x00ff


	//----- nvinfo : EIATTR_MERCURY_ISA_VERSION
	.align		4
        /*0030*/ 	.byte	0x03, 0x5f
        /*0032*/ 	.short	0x0101


	//----- nvinfo : EIATTR_VRC_CTA_INIT_COUNT
	.align		4
        /*0034*/ 	.byte	0x02, 0x4a
	.zero		1
	.zero		1


	//----- nvinfo : EIATTR_EXIT_INSTR_OFFSETS
	.align		4
        /*0038*/ 	.byte	0x04, 0x1c
        /*003a*/ 	.short	(.L_77 - .L_76)


	//   ....[0]....
.L_76:
        /*003c*/ 	.word	0x00000030


	//   ....[1]....
        /*0040*/ 	.word	0x00000100


	//----- nvinfo : EIATTR_CBANK_PARAM_SIZE
	.align		4
.L_77:
        /*0044*/ 	.byte	0x03, 0x19
        /*0046*/ 	.short	0x0010


	//----- nvinfo : EIATTR_PARAM_CBANK
	.align		4
        /*0048*/ 	.byte	0x04, 0x0a
        /*004a*/ 	.short	(.L_79 - .L_78)
	.align		4
.L_78:
        /*004c*/ 	.word	index@(.nv.constant0._Z13get_histogramPhPj)
        /*0050*/ 	.short	0x0380
        /*0052*/ 	.short	0x0010


	//----- nvinfo : EIATTR_SW_WAR
	.align		4
.L_79:
        /*0054*/ 	.byte	0x04, 0x36
        /*0056*/ 	.short	(.L_81 - .L_80)
.L_80:
        /*0058*/ 	.word	0x00000008
.L_81:


//--------------------- .nv.info._Z6kernelPhPjjS0_ --------------------------
	.section	.nv.info._Z6kernelPhPjjS0_,"",@"SHT_CUDA_INFO"
	.sectionflags	@""
	.align	4


	//----- nvinfo : EIATTR_CUDA_API_VERSION
	.align		4
        /*0000*/ 	.byte	0x04, 0x37
        /*0002*/ 	.short	(.L_83 - .L_82)
.L_82:
        /*0004*/ 	.word	0x00000082


	//----- nvinfo : EIATTR_KPARAM_INFO
	.align		4
.L_83:
        /*0008*/ 	.byte	0x04, 0x17
        /*000a*/ 	.short	(.L_85 - .L_84)
.L_84:
        /*000c*/ 	.word	0x00000000
        /*0010*/ 	.short	0x0003
        /*0012*/ 	.short	0x0018
        /*0014*/ 	.byte	0x00, 0xf5, 0x21, 0x00


	//----- nvinfo : EIATTR_KPARAM_INFO
	.align		4
.L_85:
        /*0018*/ 	.byte	0x04, 0x17
        /*001a*/ 	.short	(.L_87 - .L_86)
.L_86:
        /*001c*/ 	.word	0x00000000
        /*0020*/ 	.short	0x0002
        /*0022*/ 	.short	0x0010
        /*0024*/ 	.byte	0x00, 0xf0, 0x11, 0x00


	//----- nvinfo : EIATTR_KPARAM_INFO
	.align		4
.L_87:
        /*0028*/ 	.byte	0x04, 0x17
        /*002a*/ 	.short	(.L_89 - .L_88)
.L_88:
        /*002c*/ 	.word	0x00000000
        /*0030*/ 	.short	0x0001
        /*0032*/ 	.short	0x0008
        /*0034*/ 	.byte	0x00, 0xf5, 0x21, 0x00


	//----- nvinfo : EIATTR_KPARAM_INFO
	.align		4
.L_89:
        /*0038*/ 	.byte	0x04, 0x17
        /*003a*/ 	.short	(.L_91 - .L_90)
.L_90:
        /*003c*/ 	.word	0x00000000
        /*0040*/ 	.short	0x0000
        /*0042*/ 	.short	0x0000
        /*0044*/ 	.byte	0x00, 0xf5, 0x21, 0x00


	//----- nvinfo : EIATTR_SPARSE_MMA_MASK
	.align		4
.L_91:
        /*0048*/ 	.byte	0x03, 0x50
        /*004a*/ 	.short	0x0000


	//----- nvinfo : EIATTR_MAXREG_COUNT
	.align		4
        /*004c*/ 	.byte	0x03, 0x1b
        /*004e*/ 	.short	0x00ff


	//----- nvinfo : EIATTR_MERCURY_ISA_VERSION
	.align		4
        /*0050*/ 	.byte	0x03, 0x5f
        /*0052*/ 	.short	0x0101


	//----- nvinfo : EIATTR_VRC_CTA_INIT_COUNT
	.align		4
        /*0054*/ 	.byte	0x02, 0x4a
	.zero		1
	.zero		1


	//----- nvinfo : EIATTR_EXIT_INSTR_OFFSETS
	.align		4
        /*0058*/ 	.byte	0x04, 0x1c
        /*005a*/ 	.short	(.L_93 - .L_92)


	//   ....[0]....
.L_92:
        /*005c*/ 	.word	0x00000240


	//----- nvinfo : EIATTR_CRS_STACK_SIZE
	.align		4
.L_93:
        /*0060*/ 	.byte	0x04, 0x1e
        /*0062*/ 	.short	(.L_95 - .L_94)
.L_94:
        /*0064*/ 	.word	0x00000000


	//----- nvinfo : EIATTR_CBANK_PARAM_SIZE
	.align		4
.L_95:
        /*0068*/ 	.byte	0x03, 0x19
        /*006a*/ 	.short	0x0020


	//----- nvinfo : EIATTR_PARAM_CBANK
	.align		4
        /*006c*/ 	.byte	0x04, 0x0a
        /*006e*/ 	.short	(.L_97 - .L_96)
	.align		4
.L_96:
        /*0070*/ 	.word	index@(.nv.constant0._Z6kernelPhPjjS0_)
        /*0074*/ 	.short	0x0380
        /*0076*/ 	.short	0x0020


	//----- nvinfo : EIATTR_SW_WAR
	.align		4
.L_97:
        /*0078*/ 	.byte	0x04, 0x36
        /*007a*/ 	.short	(.L_99 - .L_98)
.L_98:
        /*007c*/ 	.word	0x00000008
.L_99:


//--------------------- .nv.callgraph             --------------------------
	.section	.nv.callgraph,"",@"SHT_CUDA_CALLGRAPH"
	.align	4
	.sectionentsize	8
	.align		4
        /*0000*/ 	.word	0x00000000
	.align		4
        /*0004*/ 	.word	0xffffffff
	.align		4
        /*0008*/ 	.word	0x00000000
	.align		4
        /*000c*/ 	.word	0xfffffffe
	.align		4
        /*0010*/ 	.word	0x00000000
	.align		4
        /*0014*/ 	.word	0xfffffffd
	.align		4
        /*0018*/ 	.word	0x00000000
	.align		4
        /*001c*/ 	.word	0xfffffffc


//--------------------- .text._Z13kernel_warmupPhS_ --------------------------
	.section	.text._Z13kernel_warmupPhS_,"ax",@progbits
	.align	128
        .global         _Z13kernel_warmupPhS_
        .type           _Z13kernel_warmupPhS_,@function
        .size           _Z13kernel_warmupPhS_,(.L_x_23 - _Z13kernel_warmupPhS_)
        .other          _Z13kernel_warmupPhS_,@"STO_CUDA_ENTRY STV_DEFAULT"
_Z13kernel_warmupPhS_:
.text._Z13kernel_warmupPhS_:
[----:B------:R-:W-:Y:S01]  /*0000*/  LDC R1, c[0x0][0x37c] ;  /* 0x0000df00ff017b82 */ /* 0x000fe20000000800 */
[----:B------:R-:W0:Y:S01]  /*0010*/  S2R R4, SR_CTAID.X ;  /* 0x0000000000047919 */ /* 0x000e220000002500 */
[----:B------:R-:W1:Y:S01]  /*0020*/  LDCU UR6, c[0x0][0x370] ;  /* 0x00006e00ff0677ac */ /* 0x000e620008000800 */
[----:B------:R-:W0:Y:S01]  /*0030*/  S2R R5, SR_TID.X ;  /* 0x0000000000057919 */ /* 0x000e220000002100 */
[----:B------:R-:W2:Y:S01]  /*0040*/  LDCU.64 UR8, c[0x0][0x388] ;  /* 0x00007100ff0877ac */ /* 0x000ea20008000a00 */
[----:B------:R-:W3:Y:S01]  /*0050*/  S2R R0, SR_CTAID.Y ;  /* 0x0000000000007919 */ /* 0x000ee20000002600 */
[----:B------:R-:W4:Y:S01]  /*0060*/  LDCU.64 UR4, c[0x0][0x358] ;  /* 0x00006b00ff0477ac */ /* 0x000f220008000a00 */
[----:B------:R-:W3:Y:S01]  /*0070*/  S2R R3, SR_TID.Y ;  /* 0x0000000000037919 */ /* 0x000ee20000002200 */
[----:B0-----:R-:W-:Y:S02]  /*0080*/  IMAD R5, R4, 0x10, R5 ;  /* 0x0000001004057824 */ /* 0x001fe400078e0205 */
[----:B------:R-:W-:Y:S01]  /*0090*/  HFMA2 R4, -RZ, RZ, 0, 0 ;  /* 0x00000000ff047431 */ /* 0x000fe200000001ff */
[----:B---3--:R-:W-:-:S04]  /*00a0*/  LEA R3, R0, R3, 0x4 ;  /* 0x0000000300037211 */ /* 0x008fc800078e20ff */
[----:B------:R-:W-:-:S04]  /*00b0*/  IMAD.HI R0, R5, -0x7f7f7f7f, R4 ;  /* 0x8080808105007827 */ /* 0x000fc800078e0204 */
[----:B------:R-:W-:Y:S01]  /*00c0*/  IMAD.SHL.U32 R3, R3, 0x10, RZ ;  /* 0x0000001003037824 */ /* 0x000fe200078e00ff */
[----:B------:R-:W-:-:S03]  /*00d0*/  SHF.R.U32.HI R7, RZ, 0x1f, R0 ;  /* 0x0000001fff077819 */ /* 0x000fc60000011600 */
[----:B-1----:R-:W-:Y:S01]  /*00e0*/  IMAD R3, R3, UR6, R5 ;  /* 0x0000000603037c24 */ /* 0x002fe2000f8e0205 */
[----:B------:R-:W-:-:S04]  /*00f0*/  LEA.HI R7, R0, R7, RZ, 0x19 ;  /* 0x0000000700077211 */ /* 0x000fc800078fc8ff */
[----:B--2---:R-:W-:Y:S01]  /*0100*/  IADD3 R2, P0, PT, R3, UR8, RZ ;  /* 0x0000000803027c10 */ /* 0x004fe2000ff1e0ff */
[----:B------:R-:W-:-:S03]  /*0110*/  IMAD.IADD R7, R5, 0x1, R7 ;  /* 0x0000000105077824 */ /* 0x000fc600078e0207 */
[----:B------:R-:W-:-:S05]  /*0120*/  LEA.HI.X.SX32 R3, R3, UR9, 0x1, P0 ;  /* 0x0000000903037c11 */ /* 0x000fca00080f0eff */
[----:B----4-:R-:W-:Y:S01]  /*0130*/  STG.E.U8 desc[UR4][R2.64], R7 ;  /* 0x0000000702007986 */ /* 0x010fe2000c101104 */
[----:B------:R-:W-:Y:S05]  /*0140*/  EXIT ;  /* 0x000000000000794d */ /* 0x000fea0003800000 */
.L_x_0:
[----:B------:R-:W-:-:S00]  /*0150*/  BRA `(.L_x_0) ;  /* 0xfffffffc00fc7947 */ /* 0x000fc0000383ffff */
[----:B------:R-:W-:-:S00]  /*0160*/  NOP ;  /* 0x0000000000007918 */ /* 0x000fc00000000000 */
        /* <DEDUP_REMOVED lines=9> */
.L_x_23:


//--------------------- .text._Z12reductionMinPjS_i --------------------------
	.section	.text._Z12reductionMinPjS_i,"ax",@progbits
	.align	128
        .global         _Z12reductionMinPjS_i
        .type           _Z12reductionMinPjS_i,@function
        .size           _Z12reductionMinPjS_i,(.L_x_24 - _Z12reductionMinPjS_i)
        .other          _Z12reductionMinPjS_i,@"STO_CUDA_ENTRY STV_DEFAULT"
_Z12reductionMinPjS_i:
.text._Z12reductionMinPjS_i:
[----:B------:R-:W-:Y:S01]  /*0000*/  LDC R1, c[0x0][0x37c] ;  /* 0x0000df00ff017b82 */ /* 0x000fe20000000800 */
[----:B------:R-:W0:Y:S01]  /*0010*/  LDCU UR6, c[0x0][0x360] ;  /* 0x00006c00ff0677ac */ /* 0x000e220008000800 */
[----:B------:R-:W1:Y:S01]  /*0020*/  S2R R6, SR_TID.X ;  /* 0x0000000000067919 */ /* 0x000e620000002100 */
[----:B------:R-:W2:Y:S01]  /*0030*/  LDCU.64 UR4, c[0x0][0x358] ;  /* 0x00006b00ff0477ac */ /* 0x000ea20008000a00 */
[----:B0-----:R-:W-:-:S09]  /*0040*/  UISETP.GE.U32.AND UP0, UPT, UR6, 0x2, UPT ;  /* 0x000000020600788c */ /* 0x001fd2000bf06070 */
[----:B--2---:R-:W-:Y:S05]  /*0050*/  BRA.U !UP0, `(.L_x_1) ;  /* 0x0000000108487547 */ /* 0x004fea000b800000 */
[----:B------:R-:W1:Y:S01]  /*0060*/  LDC.64 R2, c[0x0][0x380] ;  /* 0x0000e000ff027b82 */ /* 0x000e620000000a00 */
[----:B------:R-:W-:Y:S02]  /*0070*/  IMAD.U32 R7, RZ, RZ, UR6 ;  /* 0x00000006ff077e24 */ /* 0x000fe4000f8e00ff */
[----:B-1----:R-:W-:-:S07]  /*0080*/  IMAD.WIDE.U32 R2, R6, 0x4, R2 ;  /* 0x0000000406027825 */ /* 0x002fce00078e0002 */
.L_x_4:
[--C-:B------:R-:W-:Y:S01]  /*0090*/  IMAD.MOV.U32 R0, RZ, RZ, R7.reuse ;  /* 0x000000ffff007224 */ /* 0x100fe200078e0007 */
[----:B------:R-:W-:Y:S01]  /*00a0*/  SHF.R.U32.HI R7, RZ, 0x1, R7 ;  /* 0x00000001ff077819 */ /* 0x000fe20000011607 */
[----:B------:R-:W-:Y:S03]  /*00b0*/  BAR.SYNC.DEFER_BLOCKING 0x0 ;  /* 0x0000000000007b1d */ /* 0x000fe60000010000 */
[----:B------:R-:W-:Y:S02]  /*00c0*/  ISETP.GE.U32.AND P1, PT, R6, R7, PT ;  /* 0x000000070600720c */ /* 0x000fe40003f26070 */
[----:B------:R-:W-:Y:S01]  /*00d0*/  ISETP.GT.U32.AND P0, PT, R0, 0x3, PT ;  /* 0x000000030000780c */ /* 0x000fe20003f04070 */
[----:B------:R-:W-:Y:S10]  /*00e0*/  BSSY.RECONVERGENT B0, `(.L_x_2) ;  /* 0x0000008000007945 */ /* 0x000ff40003800200 */
[----:B0-----:R-:W-:Y:S05]  /*00f0*/  @P1 BRA `(.L_x_3) ;  /* 0x0000000000181947 */ /* 0x001fea0003800000 */
[----:B------:R-:W-:Y:S01]  /*0100*/  IMAD.WIDE.U32 R4, R7, 0x4, R2 ;  /* 0x0000000407047825 */ /* 0x000fe200078e0002 */
[----:B------:R-:W2:Y:S05]  /*0110*/  LDG.E R0, desc[UR4][R2.64] ;  /* 0x0000000402007981 */ /* 0x000eaa000c1e1900 */
[----:B------:R-:W3:Y:S01]  /*0120*/  LDG.E R5, desc[UR4][R4.64] ;  /* 0x0000000404057981 */ /* 0x000ee2000c1e1900 */
[----:B--2---:R-:W-:-:S05]  /*0130*/  VIADD R0, R0, 0xffffffff ;  /* 0xffffffff00007836 */ /* 0x004fca0000000000 */
[----:B---3--:R-:W-:-:S13]  /*0140*/  ISETP.GE.U32.AND P1, PT, R0, R5, PT ;  /* 0x000000050000720c */ /* 0x008fda0003f26070 */
[----:B------:R0:W-:Y:S02]  /*0150*/  @P1 STG.E desc[UR4][R2.64], R5 ;  /* 0x0000000502001986 */ /* 0x0001e4000c101904 */
.L_x_3:
[----:B------:R-:W-:Y:S05]  /*0160*/  BSYNC.RECONVERGENT B0 ;  /* 0x0000000000007941 */ /* 0x000fea0003800200 */
.L_x_2:
[----:B------:R-:W-:Y:S05]  /*0170*/  @P0 BRA `(.L_x_4) ;  /* 0xfffffffc00c40947 */ /* 0x000fea000383ffff */
.L_x_1:
[----:B-1----:R-:W-:-:S13]  /*0180*/  ISETP.NE.AND P0, PT, R6, RZ, PT ;  /* 0x000000ff0600720c */ /* 0x002fda0003f05270 */
[----:B------:R-:W-:Y:S05]  /*0190*/  @P0 EXIT ;  /* 0x000000000000094d */ /* 0x000fea0003800000 */
[----:B0-----:R-:W0:Y:S02]  /*01a0*/  LDC.64 R2, c[0x0][0x380] ;  /* 0x0000e000ff027b82 */ /* 0x001e240000000a00 */
[----:B0-----:R-:W2:Y:S06]  /*01b0*/  LDG.E R3, desc[UR4][R2.64] ;  /* 0x0000000402037981 */ /* 0x001eac000c1e1900 */
[----:B------:R-:W2:Y:S02]  /*01c0*/  LDC.64 R4, c[0x0][0x388] ;  /* 0x0000e200ff047b82 */ /* 0x000ea40000000a00 */
[----:B--2---:R-:W-:Y:S01]  /*01d0*/  STG.E desc[UR4][R4.64], R3 ;  /* 0x0000000304007986 */ /* 0x004fe2000c101904 */
[----:B------:R-:W-:Y:S05]  /*01e0*/  EXIT ;  /* 0x000000000000794d */ /* 0x000fea0003800000 */
.L_x_5:
        /* <DEDUP_REMOVED lines=9> */
.L_x_24:


//--------------------- .text._Z17get_cdf_prefixSumPj --------------------------
	.section	.text._Z17get_cdf_prefixSumPj,"ax",@progbits
	.align	128
        .global         _Z17get_cdf_prefixSumPj
        .type           _Z17get_cdf_prefixSumPj,@function
        .size           _Z17get_cdf_prefixSumPj,(.L_x_25 - _Z17get_cdf_prefixSumPj)
        .other          _Z17get_cdf_prefixSumPj,@"STO_CUDA_ENTRY STV_DEFAULT"
_Z17get_cdf_prefixSumPj:
.text._Z17get_cdf_prefixSumPj:
[----:B------:R-:W-:Y:S01]  /*0000*/  LDC R1, c[0x0][0x37c] ;  /* 0x0000df00ff017b82 */ /* 0x000fe20000000800 */
[----:B------:R-:W0:Y:S07]  /*0010*/  S2R R9, SR_TID.X ;  /* 0x0000000000097919 */ /* 0x000e2e0000002100 */
[----:B------:R-:W0:Y:S01]  /*0020*/  LDC.64 R2, c[0x0][0x380] ;  /* 0x0000e000ff027b82 */ /* 0x000e220000000a00 */
[----:B------:R-:W1:Y:S01]  /*0030*/  LDCU.64 UR6, c[0x0][0x358] ;  /* 0x00006b00ff0677ac */ /* 0x000e620008000a00 */
[----:B0-----:R-:W-:-:S05]  /*0040*/  IMAD.WIDE.U32 R2, R9, 0x4, R2 ;  /* 0x0000000409027825 */ /* 0x001fca00078e0002 */
[----:B-1----:R-:W2:Y:S01]  /*0050*/  LDG.E R0, desc[UR6][R2.64] ;  /* 0x0000000602007981 */ /* 0x002ea2000c1e1900 */
[----:B------:R-:W0:Y:S01]  /*0060*/  S2UR UR5, SR_CgaCtaId ;  /* 0x00000000000579c3 */ /* 0x000e220000008800 */
[----:B------:R-:W-:Y:S01]  /*0070*/  UMOV UR4, 0x400 ;  /* 0x0000040000047882 */ /* 0x000fe20000000000 */
[C---:B------:R-:W-:Y:S01]  /*0080*/  ISETP.NE.AND P1, PT, R9.reuse, RZ, PT ;  /* 0x000000ff0900720c */ /* 0x040fe20003f25270 */
[----:B------:R-:W-:Y:S01]  /*0090*/  IMAD.MOV.U32 R7, RZ, RZ, RZ ;  /* 0x000000ffff077224 */ /* 0x000fe200078e00ff */
[----:B------:R-:W-:Y:S01]  /*00a0*/  ISETP.GE.U32.AND P0, PT, R9, 0x2, PT ;  /* 0x000000020900780c */ /* 0x000fe20003f06070 */
[----:B0-----:R-:W-:-:S06]  /*00b0*/  ULEA UR4, UR5, UR4, 0x18 ;  /* 0x0000000405047291 */ /* 0x001fcc000f8ec0ff */
[----:B------:R-:W-:-:S05]  /*00c0*/  LEA R5, R9, UR4, 0x2 ;  /* 0x0000000409057c11 */ /* 0x000fca000f8e10ff */
[----:B--2---:R-:W-:Y:S01]  /*00d0*/  STS [R5], R0 ;  /* 0x0000000005007388 */ /* 0x004fe20000000800 */
[----:B------:R-:W-:Y:S06]  /*00e0*/  BAR.SYNC.DEFER_BLOCKING 0x0 ;  /* 0x0000000000007b1d */ /* 0x000fec0000010000 */
[----:B------:R-:W-:Y:S04]  /*00f0*/  @P1 LDS R7, [R5+-0x4] ;  /* 0xfffffc0005071984 */ /* 0x000fe80000000800 */
[----:B------:R-:W0:Y:S02]  /*0100*/  LDS R4, [R5] ;  /* 0x0000000005047984 */ /* 0x000e240000000800 */
[----:B0-----:R-:W-:Y:S01]  /*0110*/  @P1 IMAD.IADD R4, R4, 0x1, R7 ;  /* 0x0000000104041824 */ /* 0x001fe200078e0207 */
[----:B------:R-:W-:Y:S01]  /*0120*/  BAR.SYNC.DEFER_BLOCKING 0x0 ;  /* 0x0000000000007b1d */ /* 0x000fe20000010000 */
[----:B------:R-:W-:-:S05]  /*0130*/  IMAD.MOV.U32 R7, RZ, RZ, RZ ;  /* 0x000000ffff077224 */ /* 0x000fca00078e00ff */
[----:B------:R-:W-:Y:S02]  /*0140*/  @P1 STS [R5], R4 ;  /* 0x0000000405001388 */ /* 0x000fe40000000800 */
[----:B------:R-:W-:Y:S01]  /*0150*/  BAR.SYNC.DEFER_BLOCKING 0x0 ;  /* 0x0000000000007b1d */ /* 0x000fe20000010000 */
[----:B------:R-:W-:-:S05]  /*0160*/  ISETP.GE.U32.AND P1, PT, R9, 0x4, PT ;  /* 0x000000040900780c */ /* 0x000fca0003f26070 */
[----:B------:R-:W-:Y:S04]  /*0170*/  @P0 LDS R7, [R5+-0x8] ;  /* 0xfffff80005070984 */ /* 0x000fe80000000800 */
[----:B------:R-:W0:Y:S02]  /*0180*/  LDS R0, [R5] ;  /* 0x0000000005007984 */ /* 0x000e240000000800 */
[----:B0-----:R-:W-:Y:S01]  /*0190*/  @P0 IADD3 R0, PT, PT, R0, R7, RZ ;  /* 0x0000000700000210 */ /* 0x001fe20007ffe0ff */
[----:B------:R-:W-:Y:S01]  /*01a0*/  BAR.SYNC.DEFER_BLOCKING 0x0 ;  /* 0x0000000000007b1d */ /* 0x000fe20000010000 */
[----:B------:R-:W-:-:S05]  /*01b0*/  IMAD.MOV.U32 R7, RZ, RZ, RZ ;  /* 0x000000ffff077224 */ /* 0x000fca00078e00ff */
[----:B------:R-:W-:Y:S02]  /*01c0*/  @P0 STS [R5], R0 ;  /* 0x0000000005000388 */ /* 0x000fe40000000800 */
[----:B------:R-:W-:Y:S01]  /*01d0*/  BAR.SYNC.DEFER_BLOCKING 0x0 ;  /* 0x0000000000007b1d */ /* 0x000fe20000010000 */
[----:B------:R-:W-:-:S05]  /*01e0*/  ISETP.GE.U32.AND P0, PT, R9, 0x8, PT ;  /* 0x000000080900780c */ /* 0x000fca0003f06070 */
[----:B------:R-:W-:Y:S04]  /*01f0*/  @P1 LDS R7, [R5+-0x10] ;  /* 0xfffff00005071984 */ /* 0x000fe80000000800 */
[----:B------:R-:W0:Y:S02]  /*0200*/  LDS R4, [R5] ;  /* 0x0000000005047984 */ /* 0x000e240000000800 */
[----:B0-----:R-:W-:Y:S01]  /*0210*/  @P1 IMAD.IADD R4, R4, 0x1, R7 ;  /* 0x0000000104041824 */ /* 0x001fe200078e0207 */
[----:B------:R-:W-:Y:S01]  /*0220*/  BAR.SYNC.DEFER_BLOCKING 0x0 ;  /* 0x0000000000007b1d */ /* 0x000fe20000010000 */
[----:B------:R-:W-:-:S05]  /*0230*/  HFMA2 R7, -RZ, RZ, 0, 0 ;  /* 0x00000000ff077431 */ /* 0x000fca00000001ff */
[----:B------:R-:W-:Y:S02]  /*0240*/  @P1 STS [R5], R4 ;  /* 0x0000000405001388 */ /* 0x000fe40000000800 */
[----:B------:R-:W-:Y:S01]  /*0250*/  BAR.SYNC.DEFER_BLOCKING 0x0 ;  /* 0x0000000000007b1d */ /* 0x000fe20000010000 */
[----:B------:R-:W-:-:S05]  /*0260*/  ISETP.GE.U32.AND P1, PT, R9, 0x10, PT ;  /* 0x000000100900780c */ /* 0x000fca0003f26070 */
        /* <DEDUP_REMOVED lines=20> */
[----:B------:R-:W-:-:S05]  /*03b0*/  MOV R7, RZ ;  /* 0x000000ff00077202 */ /* 0x000fca0000000f00 */
        /* <DEDUP_REMOVED lines=9> */
[----:B------:R-:W-:Y:S06]  /*0450*/  BAR.SYNC.DEFER_BLOCKING 0x0 ;  /* 0x0000000000007b1d */ /* 0x000fec0000010000 */
[----:B------:R-:W-:Y:S04]  /*0460*/  @P0 LDS R7, [R5+-0x200] ;  /* 0xfffe000005070984 */ /* 0x000fe80000000800 */
[----:B------:R-:W0:Y:S02]  /*0470*/  LDS R0, [R5] ;  /* 0x0000000005007984 */ /* 0x000e240000000800 */
[----:B0-----:R-:W-:Y:S01]  /*0480*/  @P0 IADD3 R0, PT, PT, R0, R7, RZ ;  /* 0x0000000700000210 */ /* 0x001fe20007ffe0ff */
[----:B------:R-:W-:Y:S06]  /*0490*/  BAR.SYNC.DEFER_BLOCKING 0x0 ;  /* 0x0000000000007b1d */ /* 0x000fec0000010000 */
[----:B------:R-:W-:Y:S02]  /*04a0*/  @P0 STS [R5], R0 ;  /* 0x0000000005000388 */ /* 0x000fe40000000800 */
[----:B------:R-:W-:Y:S06]  /*04b0*/  BAR.SYNC.DEFER_BLOCKING 0x0 ;  /* 0x0000000000007b1d */ /* 0x000fec0000010000 */
[----:B------:R-:W0:Y:S04]  /*04c0*/  LDS R7, [R5] ;  /* 0x0000000005077984 */ /* 0x000e280000000800 */
[----:B0-----:R-:W-:Y:S01]  /*04d0*/  STG.E desc[UR6][R2.64], R7 ;  /* 0x0000000702007986 */ /* 0x001fe2000c101906 */
[----:B------:R-:W-:Y:S05]  /*04e0*/  EXIT ;  /* 0x000000000000794d */ /* 0x000fea0003800000 */
.L_x_6:
        /* <DEDUP_REMOVED lines=9> */
.L_x_25:


//--------------------- .text._Z13get_histogramPhPj --------------------------
	.section	.text._Z13get_histogramPhPj,"ax",@progbits
	.align	128
        .global         _Z13get_histogramPhPj
        .type           _Z13get_histogramPhPj,@function
        .size           _Z13get_histogramPhPj,(.L_x_26 - _Z13get_histogramPhPj)
        .other          _Z13get_histogramPhPj,@"STO_CUDA_ENTRY STV_DEFAULT"
_Z13get_histogramPhPj:
.text._Z13get_histogramPhPj:
[----:B------:R-:W-:Y:S01]  /*0000*/  LDC R1, c[0x0][0x37c] ;  /* 0x0000df00ff017b82 */ /* 0x000fe20000000800 */
[----:B------:R-:W0:Y:S02]  /*0010*/  S2R R0, SR_TID.X ;  /* 0x0000000000007919 */ /* 0x000e240000002100 */
[----:B0-----:R-:W-:-:S13]  /*0020*/  LOP3.LUT P0, RZ, R0, 0x3f, RZ, 0xc0, !PT ;  /* 0x0000003f00ff7812 */ /* 0x001fda000780c0ff */
[----:B------:R-:W-:Y:S05]  /*0030*/  @P0 EXIT ;  /* 0x000000000000094d */ /* 0x000fea0003800000 */
[----:B------:R-:W0:Y:S01]  /*0040*/  S2UR UR6, SR_CTAID.X ;  /* 0x00000000000679c3 */ /* 0x000e220000002500 */
[----:B------:R-:W1:Y:S01]  /*0050*/  LDCU.64 UR8, c[0x0][0x380] ;  /* 0x00007000ff0877ac */ /* 0x000e620008000a00 */
[----:B------:R-:W2:Y:S06]  /*0060*/  LDCU.64 UR4, c[0x0][0x358] ;  /* 0x00006b00ff0477ac */ /* 0x000eac0008000a00 */
[----:B------:R-:W0:Y:S02]  /*0070*/  LDC R3, c[0x0][0x360] ;  /* 0x0000d800ff037b82 */ /* 0x000e240000000800 */
[----:B0-----:R-:W-:-:S06]  /*0080*/  IMAD R0, R3, UR6, R0 ;  /* 0x0000000603007c24 */ /* 0x001fcc000f8e0200 */
[----:B------:R-:W0:Y:S01]  /*0090*/  LDC.64 R2, c[0x0][0x388] ;  /* 0x0000e200ff027b82 */ /* 0x000e220000000a00 */
[----:B-1----:R-:W-:-:S04]  /*00a0*/  IADD3 R4, P0, PT, R0, UR8, RZ ;  /* 0x0000000800047c10 */ /* 0x002fc8000ff1e0ff */
[----:B------:R-:W-:-:S06]  /*00b0*/  LEA.HI.X.SX32 R5, R0, UR9, 0x1, P0 ;  /* 0x0000000900057c11 */ /* 0x000fcc00080f0eff */
[----:B--2---:R-:W0:Y:S01]  /*00c0*/  LDG.E.U8 R5, desc[UR4][R4.64] ;  /* 0x0000000404057981 */ /* 0x004e22000c1e1100 */
[----:B------:R-:W-:Y:S02]  /*00d0*/  HFMA2 R7, -RZ, RZ, 0, 5.9604644775390625e-08 ;  /* 0x00000001ff077431 */ /* 0x000fe400000001ff */
[----:B0-----:R-:W-:-:S05]  /*00e0*/  IMAD.WIDE.U32 R2, R5, 0x4, R2 ;  /* 0x0000000405027825 */ /* 0x001fca00078e0002 */
[----:B------:R-:W-:Y:S01]  /*00f0*/  REDG.E.ADD.STRONG.GPU desc[UR4][R2.64], R7 ;  /* 0x000000070200798e */ /* 0x000fe2000c12e104 */
[----:B------:R-:W-:Y:S05]  /*0100*/  EXIT ;  /* 0x000000000000794d */ /* 0x000fea0003800000 */
.L_x_7:
        /* <DEDUP_REMOVED lines=15> */
.L_x_26:


//--------------------- .text._Z6kernelPhPjjS0_   --------------------------
	.section	.text._Z6kernelPhPjjS0_,"ax",@progbits
	.align	128
        .global         _Z6kernelPhPjjS0_
        .type           _Z6kernelPhPjjS0_,@function
        .size           _Z6kernelPhPjjS0_,(.L_x_22 - _Z6kernelPhPjjS0_)
        .other          _Z6kernelPhPjjS0_,@"STO_CUDA_ENTRY STV_DEFAULT"
_Z6kernelPhPjjS0_:
.text._Z6kernelPhPjjS0_:
[----:B------:R-:W-:Y:S01]  /*0000*/  LDC R1, c[0x0][0x37c] ;  /* 0x0000df00ff017b82 */ /* 0x000fe20000000800 */
[----:B------:R-:W0:Y:S07]  /*0010*/  S2R R3, SR_TID.X ;  /* 0x0000000000037919 */ /* 0x000e2e0000002100 */
[----:B------:R-:W0:Y:S01]  /*0020*/  S2UR UR6, SR_CTAID.X ;  /* 0x00000000000679c3 */ /* 0x000e220000002500 */
[----:B------:R-:W1:Y:S01]  /*0030*/  LDCU.64 UR8, c[0x0][0x380] ;  /* 0x00007000ff0877ac */ /* 0x000e620008000a00 */
[----:B------:R-:W2:Y:S06]  /*0040*/  LDCU.64 UR4, c[0x0][0x358] ;  /* 0x00006b00ff0477ac */ /* 0x000eac0008000a00 */
[----:B------:R-:W0:Y:S02]  /*0050*/  LDC R0, c[0x0][0x360] ;  /* 0x0000d800ff007b82 */ /* 0x000e240000000800 */
[----:B0-----:R-:W-:-:S06]  /*0060*/  IMAD R0, R0, UR6, R3 ;  /* 0x0000000600007c24 */ /* 0x001fcc000f8e0203 */
[----:B------:R-:W0:Y:S01]  /*0070*/  LDC.64 R6, c[0x0][0x398] ;  /* 0x0000e600ff067b82 */ /* 0x000e220000000a00 */
[----:B-1----:R-:W-:-:S04]  /*0080*/  IADD3 R4, P0, PT, R0, UR8, RZ ;  /* 0x0000000800047c10 */ /* 0x002fc8000ff1e0ff */
[----:B------:R-:W-:-:S03]  /*0090*/  LEA.HI.X.SX32 R5, R0, UR9, 0x1, P0 ;  /* 0x0000000900057c11 */ /* 0x000fc600080f0eff */
[----:B------:R-:W1:Y:S02]  /*00a0*/  LDC.64 R2, c[0x0][0x388] ;  /* 0x0000e200ff027b82 */ /* 0x000e640000000a00 */
[----:B--2---:R-:W1:Y:S06]  /*00b0*/  LDG.E.U8 R9, desc[UR4][R4.64] ;  /* 0x0000000404097981 */ /* 0x004e6c000c1e1100 */
[----:B------:R-:W2:Y:S01]  /*00c0*/  LDC R0, c[0x0][0x390] ;  /* 0x0000e400ff007b82 */ /* 0x000ea20000000800 */
[----:B0-----:R-:W2:Y:S01]  /*00d0*/  LDG.E R7, desc[UR4][R6.64] ;  /* 0x0000000406077981 */ /* 0x001ea2000c1e1900 */
[----:B-1----:R-:W-:-:S06]  /*00e0*/  IMAD.WIDE.U32 R2, R9, 0x4, R2 ;  /* 0x0000000409027825 */ /* 0x002fcc00078e0002 */
[----:B------:R0:W3:Y:S01]  /*00f0*/  LDG.E R2, desc[UR4][R2.64] ;  /* 0x0000000402027981 */ /* 0x0000e2000c1e1900 */
[----:B------:R-:W-:Y:S01]  /*0100*/  BSSY.RECONVERGENT B0, `(.L_x_8) ;  /* 0x0000010000007945 */ /* 0x000fe20003800200 */
[----:B--2---:R-:W-:-:S04]  /*0110*/  LEA.HI R0, R0, -R7, RZ, 0x1a ;  /* 0x8000000700007211 */ /* 0x004fc800078fd0ff */
[----:B0-----:R-:W-:-:S04]  /*0120*/  I2FP.F32.U32 R3, R0 ;  /* 0x0000000000037245 */ /* 0x001fc80000201000 */
[----:B------:R-:W0:Y:S02]  /*0130*/  MUFU.RCP R8, R3 ;  /* 0x0000000300087308 */ /* 0x000e240000001000 */
[----:B0-----:R-:W-:-:S04]  /*0140*/  FFMA R9, -R3, R8, 1 ;  /* 0x3f80000003097423 */ /* 0x001fc80000000108 */
[----:B------:R-:W-:Y:S01]  /*0150*/  FFMA R9, R8, R9, R8 ;  /* 0x0000000908097223 */ /* 0x000fe20000000008 */
[----:B---3--:R-:W-:-:S05]  /*0160*/  IMAD.IADD R0, R2, 0x1, -R7 ;  /* 0x0000000102007824 */ /* 0x008fca00078e0a07 */
[----:B------:R-:W-:-:S04]  /*0170*/  I2FP.F32.U32 R0, R0 ;  /* 0x0000000000007245 */ /* 0x000fc80000201000 */
[----:B------:R-:W0:Y:S01]  /*0180*/  FCHK P0, R0, R3 ;  /* 0x0000000300007302 */ /* 0x000e220000000000 */
[----:B------:R-:W-:-:S04]  /*0190*/  FFMA R6, R0, R9, RZ ;  /* 0x0000000900067223 */ /* 0x000fc800000000ff */
[----:B------:R-:W-:-:S04]  /*01a0*/  FFMA R2, -R3, R6, R0 ;  /* 0x0000000603027223 */ /* 0x000fc80000000100 */
[----:B------:R-:W-:Y:S01]  /*01b0*/  FFMA R2, R9, R2, R6 ;  /* 0x0000000209027223 */ /* 0x000fe20000000006 */
[----:B0-----:R-:W-:Y:S06]  /*01c0*/  @!P0 BRA `(.L_x_9) ;  /* 0x00000000000c8947 */ /* 0x001fec0003800000 */
[----:B------:R-:W-:-:S07]  /*01d0*/  MOV R2, 0x1f0 ;  /* 0x000001f000027802 */ /* 0x000fce0000000f00 */
[----:B------:R-:W-:Y:S05]  /*01e0*/  CALL.REL.NOINC `($__internal_0_$__cuda_sm3x_div_rn_noftz_f32_slowpath) ;  /* 0x0000000000187944 */ /* 0x000fea0003c00000 */
[----:B------:R-:W-:-:S07]  /*01f0*/  IMAD.MOV.U32 R2, RZ, RZ, R0 ;  /* 0x000000ffff027224 */ /* 0x000fce00078e0000 */
.L_x_9:
[----:B------:R-:W-:Y:S05]  /*0200*/  BSYNC.RECONVERGENT B0 ;  /* 0x0000000000007941 */ /* 0x000fea0003800200 */
.L_x_8:
[----:B------:R-:W-:-:S04]  /*0210*/  FMUL R2, R2, 255 ;  /* 0x437f000002027820 */ /* 0x000fc80000400000 */
[----:B------:R-:W0:Y:S02]  /*0220*/  F2I.U32.TRUNC.NTZ R3, R2 ;  /* 0x0000000200037305 */ /* 0x000e24000020f000 */
[----:B0-----:R-:W-:Y:S01]  /*0230*/  STG.E.U8 desc[UR4][R4.64], R3 ;  /* 0x0000000304007986 */ /* 0x001fe2000c101104 */
[----:B------:R-:W-:Y:S05]  /*0240*/  EXIT ;  /* 0x000000000000794d */ /* 0x000fea0003800000 */
        .weak           $__internal_0_$__cuda_sm3x_div_rn_noftz_f32_slowpath
        .type           $__internal_0_$__cuda_sm3x_div_rn_noftz_f32_slowpath,@function
        .size           $__internal_0_$__cuda_sm3x_div_rn_noftz_f32_slowpath,(.L_x_22 - $__internal_0_$__cuda_sm3x_div_rn_noftz_f32_slowpath)
$__internal_0_$__cuda_sm3x_div_rn_noftz_f32_slowpath:
[--C-:B------:R-:W-:Y:S01]  /*0250*/  SHF.R.U32.HI R7, RZ, 0x17, R3.reuse ;  /* 0x00000017ff077819 */ /* 0x100fe20000011603 */
[----:B------:R-:W-:Y:S01]  /*0260*/  BSSY.RECONVERGENT B1, `(.L_x_10) ;  /* 0x0000064000017945 */ /* 0x000fe20003800200 */
[--C-:B------:R-:W-:Y:S01]  /*0270*/  SHF.R.U32.HI R6, RZ, 0x17, R0.reuse ;  /* 0x00000017ff067819 */ /* 0x100fe20000011600 */
[----:B------:R-:W-:Y:S01]  /*0280*/  IMAD.MOV.U32 R8, RZ, RZ, R0 ;  /* 0x000000ffff087224 */ /* 0x000fe200078e0000 */
[----:B------:R-:W-:Y:S01]  /*0290*/  LOP3.LUT R7, R7, 0xff, RZ, 0xc0, !PT ;  /* 0x000000ff07077812 */ /* 0x000fe200078ec0ff */
[----:B------:R-:W-:Y:S01]  /*02a0*/  IMAD.MOV.U32 R9, RZ, RZ, R3 ;  /* 0x000000ffff097224 */ /* 0x000fe200078e0003 */
[----:B------:R-:W-:-:S03]  /*02b0*/  LOP3.LUT R6, R6, 0xff, RZ, 0xc0, !PT ;  /* 0x000000ff06067812 */ /* 0x000fc600078ec0ff */
[----:B------:R-:W-:Y:S02]  /*02c0*/  VIADD R12, R7, 0xffffffff ;  /* 0xffffffff070c7836 */ /* 0x000fe40000000000 */
[----:B------:R-:W-:-:S03]  /*02d0*/  VIADD R11, R6, 0xffffffff ;  /* 0xffffffff060b7836 */ /* 0x000fc60000000000 */
[----:B------:R-:W-:-:S04]  /*02e0*/  ISETP.GT.U32.AND P0, PT, R12, 0xfd, PT ;  /* 0x000000fd0c00780c */ /* 0x000fc80003f04070 */
[----:B------:R-:W-:-:S13]  /*02f0*/  ISETP.GT.U32.OR P0, PT, R11, 0xfd, P0 ;  /* 0x000000fd0b00780c */ /* 0x000fda0000704470 */
[----:B------:R-:W-:Y:S01]  /*0300*/  @!P0 IMAD.MOV.U32 R10, RZ, RZ, RZ ;  /* 0x000000ffff0a8224 */ /* 0x000fe200078e00ff */
[----:B------:R-:W-:Y:S06]  /*0310*/  @!P0 BRA `(.L_x_11) ;  /* 0x00000000005c8947 */ /* 0x000fec0003800000 */
[----:B------:R-:W-:Y:S02]  /*0320*/  FSETP.GTU.FTZ.AND P0, PT, |R0|, +INF , PT ;  /* 0x7f8000000000780b */ /* 0x000fe40003f1c200 */
[----:B------:R-:W-:-:S04]  /*0330*/  FSETP.GTU.FTZ.AND P1, PT, |R3|, +INF , PT ;  /* 0x7f8000000300780b */ /* 0x000fc80003f3c200 */
[----:B------:R-:W-:-:S13]  /*0340*/  PLOP3.LUT P0, PT, P0, P1, PT, 0xf8, 0x8f ;  /* 0x00000000008f781c */ /* 0x000fda0000703f70 */
[----:B------:R-:W-:Y:S05]  /*0350*/  @P0 BRA `(.L_x_12) ;  /* 0x00000004004c0947 */ /* 0x000fea0003800000 */
[----:B------:R-:W-:-:S13]  /*0360*/  LOP3.LUT P0, RZ, R9, 0x7fffffff, R8, 0xc8, !PT ;  /* 0x7fffffff09ff7812 */ /* 0x000fda000780c808 */
[----:B------:R-:W-:Y:S05]  /*0370*/  @!P0 BRA `(.L_x_13) ;  /* 0x00000004003c8947 */ /* 0x000fea0003800000 */
[C---:B------:R-:W-:Y:S02]  /*0380*/  FSETP.NEU.FTZ.AND P2, PT, |R0|.reuse, +INF , PT ;  /* 0x7f8000000000780b */ /* 0x040fe40003f5d200 */
[----:B------:R-:W-:Y:S02]  /*0390*/  FSETP.NEU.FTZ.AND P1, PT, |R3|, +INF , PT ;  /* 0x7f8000000300780b */ /* 0x000fe40003f3d200 */
[----:B------:R-:W-:-:S11]  /*03a0*/  FSETP.NEU.FTZ.AND P0, PT, |R0|, +INF , PT ;  /* 0x7f8000000000780b */ /* 0x000fd60003f1d200 */
[----:B------:R-:W-:Y:S05]  /*03b0*/  @!P1 BRA !P2, `(.L_x_13) ;  /* 0x00000004002c9947 */ /* 0x000fea0005000000 */
[----:B------:R-:W-:-:S04]  /*03c0*/  LOP3.LUT P2, RZ, R8, 0x7fffffff, RZ, 0xc0, !PT ;  /* 0x7fffffff08ff7812 */ /* 0x000fc8000784c0ff */
[----:B------:R-:W-:-:S13]  /*03d0*/  PLOP3.LUT P1, PT, P1, P2, PT, 0x2f, 0xf2 ;  /* 0x0000000000f2781c */ /* 0x000fda0000f24577 */
[----:B------:R-:W-:Y:S05]  /*03e0*/  @P1 BRA `(.L_x_14) ;  /* 0x0000000400181947 */ /* 0x000fea0003800000 */
[----:B------:R-:W-:-:S04]  /*03f0*/  LOP3.LUT P1, RZ, R9, 0x7fffffff, RZ, 0xc0, !PT ;  /* 0x7fffffff09ff7812 */ /* 0x000fc8000782c0ff */
[----:B------:R-:W-:-:S13]  /*0400*/  PLOP3.LUT P0, PT, P0, P1, PT, 0x2f, 0xf2 ;  /* 0x0000000000f2781c */ /* 0x000fda0000702577 */
[----:B------:R-:W-:Y:S05]  /*0410*/  @P0 BRA `(.L_x_15) ;  /* 0x0000000400000947 */ /* 0x000fea0003800000 */
[----:B------:R-:W-:Y:S02]  /*0420*/  ISETP.GE.AND P0, PT, R11, RZ, PT ;  /* 0x000000ff0b00720c */ /* 0x000fe40003f06270 */
[----:B------:R-:W-:-:S11]  /*0430*/  ISETP.GE.AND P1, PT, R12, RZ, PT ;  /* 0x000000ff0c00720c */ /* 0x000fd60003f26270 */
[----:B------:R-:W-:Y:S02]  /*0440*/  @P0 IMAD.MOV.U32 R10, RZ, RZ, RZ ;  /* 0x000000ffff0a0224 */ /* 0x000fe400078e00ff */
[----:B------:R-:W-:Y:S01]  /*0450*/  @!P0 FFMA R8, R0, 1.84467440737095516160e+19, RZ ;  /* 0x5f80000000088823 */ /* 0x000fe200000000ff */
[----:B------:R-:W-:Y:S02]  /*0460*/  @!P0 IMAD.MOV.U32 R10, RZ, RZ, -0x40 ;  /* 0xffffffc0ff0a8424 */ /* 0x000fe400078e00ff */
[----:B------:R-:W-:Y:S02]  /*0470*/  @!P1 FFMA R9, R3, 1.84467440737095516160e+19, RZ ;  /* 0x5f80000003099823 */ /* 0x000fe400000000ff */
[----:B------:R-:W-:-:S07]  /*0480*/  @!P1 VIADD R10, R10, 0x40 ;  /* 0x000000400a0a9836 */ /* 0x000fce0000000000 */
.L_x_11:
[----:B------:R-:W-:Y:S01]  /*0490*/  LEA R0, R7, 0xc0800000, 0x17 ;  /* 0xc080000007007811 */ /* 0x000fe200078eb8ff */
[----:B------:R-:W-:Y:S01]  /*04a0*/  VIADD R6, R6, 0xffffff81 ;  /* 0xffffff8106067836 */ /* 0x000fe20000000000 */
[----:B------:R-:W-:Y:S03]  /*04b0*/  BSSY.RECONVERGENT B2, `(.L_x_16) ;  /* 0x0000035000027945 */ /* 0x000fe60003800200 */
[----:B------:R-:W-:Y:S01]  /*04c0*/  IMAD.IADD R9, R9, 0x1, -R0 ;  /* 0x0000000109097824 */ /* 0x000fe200078e0a00 */
[C---:B------:R-:W-:Y:S01]  /*04d0*/  IADD3 R7, PT, PT, R6.reuse, 0x7f, -R7 ;  /* 0x0000007f06077810 */ /* 0x040fe20007ffe807 */
[----:B------:R-:W-:Y:S02]  /*04e0*/  IMAD R0, R6, -0x800000, R8 ;  /* 0xff80000006007824 */ /* 0x000fe400078e0208 */
[----:B------:R-:W0:Y:S01]  /*04f0*/  MUFU.RCP R3, R9 ;  /* 0x0000000900037308 */ /* 0x000e220000001000 */
[----:B------:R-:W-:Y:S01]  /*0500*/  FADD.FTZ R11, -R9, -RZ ;  /* 0x800000ff090b7221 */ /* 0x000fe20000010100 */
[----:B------:R-:W-:-:S03]  /*0510*/  IMAD.IADD R7, R7, 0x1, R10 ;  /* 0x0000000107077824 */ /* 0x000fc600078e020a */
[----:B0-----:R-:W-:-:S04]  /*0520*/  FFMA R12, R3, R11, 1 ;  /* 0x3f800000030c7423 */ /* 0x001fc8000000000b */
[----:B------:R-:W-:-:S04]  /*0530*/  FFMA R12, R3, R12, R3 ;  /* 0x0000000c030c7223 */ /* 0x000fc80000000003 */
[----:B------:R-:W-:-:S04]  /*0540*/  FFMA R3, R0, R12, RZ ;  /* 0x0000000c00037223 */ /* 0x000fc800000000ff */
[----:B------:R-:W-:-:S04]  /*0550*/  FFMA R8, R11, R3, R0 ;  /* 0x000000030b087223 */ /* 0x000fc80000000000 */
[----:B------:R-:W-:-:S04]  /*0560*/  FFMA R13, R12, R8, R3 ;  /* 0x000000080c0d7223 */ /* 0x000fc80000000003 */
[----:B------:R-:W-:-:S04]  /*0570*/  FFMA R8, R11, R13, R0 ;  /* 0x0000000d0b087223 */ /* 0x000fc80000000000 */
[----:B------:R-:W-:-:S05]  /*0580*/  FFMA R0, R12, R8, R13 ;  /* 0x000000080c007223 */ /* 0x000fca000000000d */
[----:B------:R-:W-:-:S04]  /*0590*/  SHF.R.U32.HI R3, RZ, 0x17, R0 ;  /* 0x00000017ff037819 */ /* 0x000fc80000011600 */
[----:B------:R-:W-:-:S05]  /*05a0*/  LOP3.LUT R3, R3, 0xff, RZ, 0xc0, !PT ;  /* 0x000000ff03037812 */ /* 0x000fca00078ec0ff */
[----:B------:R-:W-:-:S04]  /*05b0*/  IMAD.IADD R9, R3, 0x1, R7 ;  /* 0x0000000103097824 */ /* 0x000fc800078e0207 */
[----:B------:R-:W-:-:S05]  /*05c0*/  VIADD R3, R9, 0xffffffff ;  /* 0xffffffff09037836 */ /* 0x000fca0000000000 */
[----:B------:R-:W-:-:S13]  /*05d0*/  ISETP.GE.U32.AND P0, PT, R3, 0xfe, PT ;  /* 0x000000fe0300780c */ /* 0x000fda0003f06070 */
[----:B------:R-:W-:Y:S05]  /*05e0*/  @!P0 BRA `(.L_x_17) ;  /* 0x0000000000808947 */ /* 0x000fea0003800000 */
[----:B------:R-:W-:-:S13]  /*05f0*/  ISETP.GT.AND P0, PT, R9, 0xfe, PT ;  /* 0x000000fe0900780c */ /* 0x000fda0003f04270 */
[----:B------:R-:W-:Y:S05]  /*0600*/  @P0 BRA `(.L_x_18) ;  /* 0x00000000006c0947 */ /* 0x000fea0003800000 */
[----:B------:R-:W-:-:S13]  /*0610*/  ISETP.GE.AND P0, PT, R9, 0x1, PT ;  /* 0x000000010900780c */ /* 0x000fda0003f06270 */
[----:B------:R-:W-:Y:S05]  /*0620*/  @P0 BRA `(.L_x_19) ;  /* 0x0000000000740947 */ /* 0x000fea0003800000 */
[----:B------:R-:W-:Y:S02]  /*0630*/  ISETP.GE.AND P0, PT, R9, -0x18, PT ;  /* 0xffffffe80900780c */ /* 0x000fe40003f06270 */
[----:B------:R-:W-:-:S11]  /*0640*/  LOP3.LUT R0, R0, 0x80000000, RZ, 0xc0, !PT ;  /* 0x8000000000007812 */ /* 0x000fd600078ec0ff */
[----:B------:R-:W-:Y:S05]  /*0650*/  @!P0 BRA `(.L_x_19) ;  /* 0x0000000000688947 */ /* 0x000fea0003800000 */
[CCC-:B------:R-:W-:Y:S01]  /*0660*/  FFMA.RZ R3, R12.reuse, R8.reuse, R13.reuse ;  /* 0x000000080c037223 */ /* 0x1c0fe2000000c00d */
[CCC-:B------:R-:W-:Y:S01]  /*0670*/  FFMA.RM R6, R12.reuse, R8.reuse, R13.reuse ;  /* 0x000000080c067223 */ /* 0x1c0fe2000000400d */
[C---:B------:R-:W-:Y:S02]  /*0680*/  ISETP.NE.AND P2, PT, R9.reuse, RZ, PT ;  /* 0x000000ff0900720c */ /* 0x040fe40003f45270 */
[----:B------:R-:W-:Y:S02]  /*0690*/  ISETP.NE.AND P1, PT, R9, RZ, PT ;  /* 0x000000ff0900720c */ /* 0x000fe40003f25270 */
[----:B------:R-:W-:Y:S01]  /*06a0*/  LOP3.LUT R7, R3, 0x7fffff, RZ, 0xc0, !PT ;  /* 0x007fffff03077812 */ /* 0x000fe200078ec0ff */
[----:B------:R-:W-:Y:S01]  /*06b0*/  FFMA.RP R3, R12, R8, R13 ;  /* 0x000000080c037223 */ /* 0x000fe2000000800d */
[----:B------:R-:W-:Y:S02]  /*06c0*/  VIADD R8, R9, 0x20 ;  /* 0x0000002009087836 */ /* 0x000fe40000000000 */
[----:B------:R-:W-:Y:S01]  /*06d0*/  LOP3.LUT R7, R7, 0x800000, RZ, 0xfc, !PT ;  /* 0x0080000007077812 */ /* 0x000fe200078efcff */
[----:B------:R-:W-:Y:S01]  /*06e0*/  IMAD.MOV R9, RZ, RZ, -R9 ;  /* 0x000000ffff097224 */ /* 0x000fe200078e0a09 */
[----:B------:R-:W-:-:S02]  /*06f0*/  FSETP.NEU.FTZ.AND P0, PT, R3, R6, PT ;  /* 0x000000060300720b */ /* 0x000fc40003f1d000 */
[----:B------:R-:W-:Y:S02]  /*0700*/  SHF.L.U32 R8, R7, R8, RZ ;  /* 0x0000000807087219 */ /* 0x000fe400000006ff */
[----:B------:R-:W-:Y:S02]  /*0710*/  SEL R6, R9, RZ, P2 ;  /* 0x000000ff09067207 */ /* 0x000fe40001000000 */
[----:B------:R-:W-:Y:S02]  /*0720*/  ISETP.NE.AND P1, PT, R8, RZ, P1 ;  /* 0x000000ff0800720c */ /* 0x000fe40000f25270 */
[----:B------:R-:W-:Y:S02]  /*0730*/  SHF.R.U32.HI R6, RZ, R6, R7 ;  /* 0x00000006ff067219 */ /* 0x000fe40000011607 */
[----:B------:R-:W-:Y:S02]  /*0740*/  PLOP3.LUT P0, PT, P0, P1, PT, 0xf8, 0x8f ;  /* 0x00000000008f781c */ /* 0x000fe40000703f70 */
[----:B------:R-:W-:-:S02]  /*0750*/  SHF.R.U32.HI R8, RZ, 0x1, R6 ;  /* 0x00000001ff087819 */ /* 0x000fc40000011606 */
[----:B------:R-:W-:-:S04]  /*0760*/  SEL R3, RZ, 0x1, !P0 ;  /* 0x00000001ff037807 */ /* 0x000fc80004000000 */
[----:B------:R-:W-:-:S04]  /*0770*/  LOP3.LUT R3, R3, 0x1, R8, 0xf8, !PT ;  /* 0x0000000103037812 */ /* 0x000fc800078ef808 */
[----:B------:R-:W-:-:S05]  /*0780*/  LOP3.LUT R3, R3, R6, RZ, 0xc0, !PT ;  /* 0x0000000603037212 */ /* 0x000fca00078ec0ff */
[----:B------:R-:W-:-:S05]  /*0790*/  IMAD.IADD R3, R8, 0x1, R3 ;  /* 0x0000000108037824 */ /* 0x000fca00078e0203 */
[----:B------:R-:W-:Y:S01]  /*07a0*/  LOP3.LUT R0, R3, R0, RZ, 0xfc, !PT ;  /* 0x0000000003007212 */ /* 0x000fe200078efcff */
[----:B------:R-:W-:Y:S06]  /*07b0*/  BRA `(.L_x_19) ;  /* 0x0000000000107947 */ /* 0x000fec0003800000 */
.L_x_18:
[----:B------:R-:W-:-:S04]  /*07c0*/  LOP3.LUT R0, R0, 0x80000000, RZ, 0xc0, !PT ;  /* 0x8000000000007812 */ /* 0x000fc800078ec0ff */
[----:B------:R-:W-:Y:S01]  /*07d0*/  LOP3.LUT R0, R0, 0x7f800000, RZ, 0xfc, !PT ;  /* 0x7f80000000007812 */ /* 0x000fe200078efcff */
[----:B------:R-:W-:Y:S06]  /*07e0*/  BRA `(.L_x_19) ;  /* 0x0000000000047947 */ /* 0x000fec0003800000 */
.L_x_17:
[----:B------:R-:W-:-:S07]  /*07f0*/  IMAD R0, R7, 0x800000, R0 ;  /* 0x0080000007007824 */ /* 0x000fce00078e0200 */
.L_x_19:
[----:B------:R-:W-:Y:S05]  /*0800*/  BSYNC.RECONVERGENT B2 ;  /* 0x0000000000027941 */ /* 0x000fea0003800200 */
.L_x_16:
[----:B------:R-:W-:Y:S05]  /*0810*/  BRA `(.L_x_20) ;  /* 0x0000000000207947 */ /* 0x000fea0003800000 */
.L_x_15:
[----:B------:R-:W-:-:S04]  /*0820*/  LOP3.LUT R0, R9, 0x80000000, R8, 0x48, !PT ;  /* 0x8000000009007812 */ /* 0x000fc800078e4808 */
[----:B------:R-:W-:Y:S01]  /*0830*/  LOP3.LUT R0, R0, 0x7f800000, RZ, 0xfc, !PT ;  /* 0x7f80000000007812 */ /* 0x000fe200078efcff */
[----:B------:R-:W-:Y:S06]  /*0840*/  BRA `(.L_x_20) ;  /* 0x0000000000147947 */ /* 0x000fec0003800000 */
.L_x_14:
[----:B------:R-:W-:Y:S01]  /*0850*/  LOP3.LUT R0, R9, 0x80000000, R8, 0x48, !PT ;  /* 0x8000000009007812 */ /* 0x000fe200078e4808 */
[----:B------:R-:W-:Y:S06]  /*0860*/  BRA `(.L_x_20) ;  /* 0x00000000000c7947 */ /* 0x000fec0003800000 */
.L_x_13:
[----:B------:R-:W0:Y:S01]  /*0870*/  MUFU.RSQ R0, -QNAN ;  /* 0xffc0000000007908 */ /* 0x000e220000001400 */
[----:B------:R-:W-:Y:S05]  /*0880*/  BRA `(.L_x_20) ;  /* 0x0000000000047947 */ /* 0x000fea0003800000 */
.L_x_12:
[----:B------:R-:W-:-:S07]  /*0890*/  FADD.FTZ R0, R0, R3 ;  /* 0x0000000300007221 */ /* 0x000fce0000010000 */
.L_x_20:
[----:B------:R-:W-:Y:S05]  /*08a0*/  BSYNC.RECONVERGENT B1 ;  /* 0x0000000000017941 */ /* 0x000fea0003800200 */
.L_x_10:
[----:B------:R-:W-:-:S04]  /*08b0*/  IMAD.MOV.U32 R3, RZ, RZ, 0x0 ;  /* 0x00000000ff037424 */ /* 0x000fc800078e00ff */
[----:B0-----:R-:W-:Y:S05]  /*08c0*/  RET.REL.NODEC R2 `(_Z6kernelPhPjjS0_) ;  /* 0xfffffff402cc7950 */ /* 0x001fea0003c3ffff */
.L_x_21:
        /* <DEDUP_REMOVED lines=11> */
.L_x_22:


//--------------------- .nv.shared.reserved.0     --------------------------
	.section	.nv.shared.reserved.0,"aw",@nobits
	.weak		__nv_reservedSMEM_offset_0_alias
	.size		__nv_reservedSMEM_offset_0_alias, 0, 64
	.other		__nv_reservedSMEM_offset_0_alias,@"STO_CUDA_RESERVED_SHARED STV_DEFAULT"
__nv_reservedSMEM_offset_0_alias:
	.zero		0
	.zero		64


//--------------------- .nv.shared._Z17get_cdf_prefixSumPj --------------------------
	.section	.nv.shared._Z17get_cdf_prefixSumPj,"aw",@nobits
	.sectionflags	@""
	.align	4
.nv.shared._Z17get_cdf_prefixSumPj:
	.zero		2048


//--------------------- .nv.constant0._Z13kernel_warmupPhS_ --------------------------
	.section	.nv.constant0._Z13kernel_warmupPhS_,"a",@progbits
	.sectionflags	@""
	.align	4
.nv.constant0._Z13kernel_warmupPhS_:
	.zero		912


//--------------------- .nv.constant0._Z12reductionMinPjS_i --------------------------
	.section	.nv.constant0._Z12reductionMinPjS_i,"a",@progbits
	.sectionflags	@""
	.align	4
.nv.constant0._Z12reductionMinPjS_i:
	.zero		916


//--------------------- .nv.constant0._Z17get_cdf_prefixSumPj --------------------------
	.section	.nv.constant0._Z17get_cdf_prefixSumPj,"a",@progbits
	.sectionflags	@""
	.align	4
.nv.constant0._Z17get_cdf_prefixSumPj:
	.zero		904


//--------------------- .nv.constant0._Z13get_histogramPhPj --------------------------
	.section	.nv.constant0._Z13get_histogramPhPj,"a",@progbits
	.sectionflags	@""
	.align	4
.nv.constant0._Z13get_histogramPhPj:
	.zero		912


//--------------------- .nv.constant0._Z6kernelPhPjjS0_ --------------------------
	.section	.nv.constant0._Z6kernelPhPjjS0_,"a",@progbits
	.sectionflags	@""
	.align	4
.nv.constant0._Z6kernelPhPjjS0_:
	.zero		928


//--------------------- SYMBOLS --------------------------

	.type		.nv.reservedSmem.offset0,@object
	.size		.nv.reservedSmem.offset0,0x4
	.type		.nv.reservedSmem.cap,@object
	.size		.nv.reservedSmem.cap,0x4
